	.headerflags	@"EF_CUDA_TEXMODE_UNIFIED EF_CUDA_64BIT_ADDRESS EF_CUDA_ACCELERATORS EF_CUDA_SM90 EF_CUDA_VIRTUAL_SM(EF_CUDA_SM90)"
	.elftype	@"ET_EXEC"


//--------------------- .nv.info                  --------------------------
	.section	.nv.info,"",@"SHT_CUDA_INFO"
	.align	4


	//----- nvinfo : EIATTR_REGCOUNT
	.align		4
        /*0000*/ 	.byte	0x04, 0x2f
        /*0002*/ 	.short	(.L_1 - .L_0)
	.align		4
.L_0:
        /*0004*/ 	.word	index@(triton_poi_fused_div_29)
        /*0008*/ 	.word	0x00000014


	//----- nvinfo : EIATTR_MIN_STACK_SIZE
	.align		4
.L_1:
        /*000c*/ 	.byte	0x04, 0x12
        /*000e*/ 	.short	(.L_3 - .L_2)
	.align		4
.L_2:
        /*0010*/ 	.word	index@(triton_poi_fused_div_29)
        /*0014*/ 	.word	0x00000000


	//----- nvinfo : EIATTR_FRAME_SIZE
	.align		4
.L_3:
        /*0018*/ 	.byte	0x04, 0x11
        /*001a*/ 	.short	(.L_5 - .L_4)
	.align		4
.L_4:
        /*001c*/ 	.word	index@(triton_poi_fused_div_29)
        /*0020*/ 	.word	0x00000000


	//----- nvinfo : EIATTR_MIN_STACK_SIZE
	.align		4
.L_5:
        /*0024*/ 	.byte	0x04, 0x12
        /*0026*/ 	.short	(.L_7 - .L_6)
	.align		4
.L_6:
        /*0028*/ 	.word	index@(triton_poi_fused_div_29)
        /*002c*/ 	.word	0x00000000
.L_7:


//--------------------- .nv.info.triton_poi_fused_div_29 --------------------------
	.section	.nv.info.triton_poi_fused_div_29,"",@"SHT_CUDA_INFO"
	.sectionflags	@""
	.align	4


	//----- nvinfo : EIATTR_CUDA_API_VERSION
	.align		4
        /*0000*/ 	.byte	0x04, 0x37
        /*0002*/ 	.short	(.L_9 - .L_8)
.L_8:
        /*0004*/ 	.word	0x0000007c


	//----- nvinfo : EIATTR_KPARAM_INFO
	.align		4
.L_9:
        /*0008*/ 	.byte	0x04, 0x17
        /*000a*/ 	.short	(.L_11 - .L_10)
.L_10:
        /*000c*/ 	.word	0x00000000
        /*0010*/ 	.short	0x0003
        /*0012*/ 	.short	0x0018
        /*0014*/ 	.byte	0x00, 0xf0, 0x11, 0x00


	//----- nvinfo : EIATTR_KPARAM_INFO
	.align		4
.L_11:
        /*0018*/ 	.byte	0x04, 0x17
        /*001a*/ 	.short	(.L_13 - .L_12)
.L_12:
        /*001c*/ 	.word	0x00000000
        /*0020*/ 	.short	0x0002
        /*0022*/ 	.short	0x0010
        /*0024*/ 	.byte	0x00, 0xf4, 0x21, 0x00


	//----- nvinfo : EIATTR_KPARAM_INFO
	.align		4
.L_13:
        /*0028*/ 	.byte	0x04, 0x17
        /*002a*/ 	.short	(.L_15 - .L_14)
.L_14:
        /*002c*/ 	.word	0x00000000
        /*0030*/ 	.short	0x0001
        /*0032*/ 	.short	0x0008
        /*0034*/ 	.byte	0x00, 0xf4, 0x21, 0x00


	//----- nvinfo : EIATTR_KPARAM_INFO
	.align		4
.L_15:
        /*0038*/ 	.byte	0x04, 0x17
        /*003a*/ 	.short	(.L_17 - .L_16)
.L_16:
        /*003c*/ 	.word	0x00000000
        /*0040*/ 	.short	0x0000
        /*0042*/ 	.short	0x0000
        /*0044*/ 	.byte	0x00, 0xf4, 0x21, 0x00


	//----- nvinfo : EIATTR_SPARSE_MMA_MASK
	.align		4
.L_17:
        /*0048*/ 	.byte	0x03, 0x50
        /*004a*/ 	.short	0x0000


	//----- nvinfo : EIATTR_MAXREG_COUNT
	.align		4
        /*004c*/ 	.byte	0x03, 0x1b
        /*004e*/ 	.short	0x00ff


	//----- nvinfo : EIATTR_EXIT_INSTR_OFFSETS
	.align		4
        /*0050*/ 	.byte	0x04, 0x1c
        /*0052*/ 	.short	(.L_19 - .L_18)


	//   ....[0]....
.L_18:
        /*0054*/ 	.word	0x000002e0


	//----- nvinfo : EIATTR_REQNTID
	.align		4
.L_19:
        /*0058*/ 	.byte	0x04, 0x10
        /*005a*/ 	.short	(.L_21 - .L_20)
.L_20:
        /*005c*/ 	.word	0x00000080
        /*0060*/ 	.word	0x00000001
        /*0064*/ 	.word	0x00000001


	//----- nvinfo : EIATTR_CBANK_PARAM_SIZE
	.align		4
.L_21:
        /*0068*/ 	.byte	0x03, 0x19
        /*006a*/ 	.short	0x001c


	//----- nvinfo : EIATTR_PARAM_CBANK
	.align		4
        /*006c*/ 	.byte	0x04, 0x0a
        /*006e*/ 	.short	(.L_23 - .L_22)
	.align		4
.L_22:
        /*0070*/ 	.word	index@(.nv.constant0.triton_poi_fused_div_29)
        /*0074*/ 	.short	0x0210
        /*0076*/ 	.short	0x001c


	//----- nvinfo : EIATTR_SW_WAR
	.align		4
.L_23:
        /*0078*/ 	.byte	0x04, 0x36
        /*007a*/ 	.short	(.L_25 - .L_24)
.L_24:
        /*007c*/ 	.word	0x00000008
.L_25:


//--------------------- .nv.callgraph             --------------------------
	.section	.nv.callgraph,"",@"SHT_CUDA_CALLGRAPH"
	.align	4
	.sectionentsize	8
	.align		4
        /*0000*/ 	.word	0x00000000
	.align		4
        /*0004*/ 	.word	0xffffffff
	.align		4
        /*0008*/ 	.word	0x00000000
	.align		4
        /*000c*/ 	.word	0xfffffffe
	.align		4
        /*0010*/ 	.word	0x00000000
	.align		4
        /*0014*/ 	.word	0xfffffffd
	.align		4
        /*0018*/ 	.word	0x00000000
	.align		4
        /*001c*/ 	.word	0xfffffffc


//--------------------- .text.triton_poi_fused_div_29 --------------------------
	.section	.text.triton_poi_fused_div_29,"ax",@progbits
	.align	128
        .global         triton_poi_fused_div_29
        .type           triton_poi_fused_div_29,@function
        .size           triton_poi_fused_div_29,(.L_x_1 - triton_poi_fused_div_29)
        .other          triton_poi_fused_div_29,@"STO_CUDA_ENTRY STV_DEFAULT"
triton_poi_fused_div_29:
.text.triton_poi_fused_div_29:
[----:B------:R-:W-:Y:S08]  /*0000*/  LDC R1, c[0x0][0x28] ;  /* 0x00000a00ff017b82 */ /* 0x000ff00000000800 */
[----:B------:R-:W1:Y:S01]  /*0010*/  LDC.64 R12, c[0x0][0x218] ;  /* 0x00008600ff0c7b82 */ /* 0x000e620000000a00 */
[----:B------:R-:W2:Y:S01]  /*0020*/  S2R R0, SR_TID.X ;  /* 0x0000000000007919 */ /* 0x000ea20000002100 */
[----:B------:R-:W-:Y:S01]  /*0030*/  ULDC.64 UR4, c[0x0][0x208] ;  /* 0x0000820000047ab9 */ /* 0x000fe20000000a00 */
[----:B------:R-:W3:Y:S05]  /*0040*/  S2R R17, SR_CTAID.X ;  /* 0x0000000000117919 */ /* 0x000eea0000002500 */
[----:B------:R-:W4:Y:S08]  /*0050*/  LDC.64 R2, c[0x0][0x210] ;  /* 0x00008400ff027b82 */ /* 0x000f300000000a00 */
[----:B------:R-:W5:Y:S01]  /*0060*/  LDC.64 R14, c[0x0][0x220] ;  /* 0x00008800ff0e7b82 */ /* 0x000f620000000a00 */
[----:B-1----:R5:W5:Y:S01]  /*0070*/  LDG.E R16, desc[UR4][R12.64] ;  /* 0x000000040c107981 */ /* 0x002b62000c1e1900 */
[----:B--2---:R-:W-:-:S04]  /*0080*/  SHF.L.U32 R0, R0, 0x2, RZ ;  /* 0x0000000200007819 */ /* 0x004fc800000006ff */
[----:B------:R-:W-:-:S04]  /*0090*/  LOP3.LUT R0, R0, 0x1fc, RZ, 0xc0, !PT ;  /* 0x000001fc00007812 */ /* 0x000fc800078ec0ff */
[----:B---3--:R-:W-:-:S05]  /*00a0*/  LEA R17, R17, R0, 0xa ;  /* 0x0000000011117211 */ /* 0x008fca00078e50ff */
[----:B----4-:R-:W-:-:S05]  /*00b0*/  IMAD.WIDE R2, R17, 0x4, R2 ;  /* 0x0000000411027825 */ /* 0x010fca00078e0202 */
[----:B------:R-:W2:Y:S04]  /*00c0*/  LDG.E.128 R4, desc[UR4][R2.64] ;  /* 0x0000000402047981 */ /* 0x000ea8000c1e1d00 */
[----:B------:R-:W3:Y:S01]  /*00d0*/  LDG.E.128 R8, desc[UR4][R2.64+0x800] ;  /* 0x0008000402087981 */ /* 0x000ee2000c1e1d00 */
[----:B-----5:R-:W-:Y:S01]  /*00e0*/  IMAD.WIDE R12, R17, 0x4, R14 ;  /* 0x00000004110c7825 */ /* 0x020fe200078e020e */
[C---:B------:R-:W-:Y:S02]  /*00f0*/  FSETP.GT.AND P0, PT, |R16|.reuse, 8.50705917302346158658e+37, PT ;  /* 0x7e8000001000780b */ /* 0x040fe40003f04200 */
[----:B------:R-:W-:-:S11]  /*0100*/  FSETP.GEU.AND P1, PT, |R16|, 1.175494350822287508e-38, PT ;  /* 0x008000001000780b */ /* 0x000fd60003f2e200 */
[----:B------:R-:W-:-:S04]  /*0110*/  @P0 FMUL R16, R16, 0.25 ;  /* 0x3e80000010100820 */ /* 0x000fc80000400000 */
[----:B------:R-:W-:-:S06]  /*0120*/  @!P1 FMUL R16, R16, 16777216 ;  /* 0x4b80000010109820 */ /* 0x000fcc0000400000 */
[----:B------:R-:W1:Y:S01]  /*0130*/  MUFU.RCP R16, R16 ;  /* 0x0000001000107308 */ /* 0x000e620000001000 */
[----:B--2---:R-:W-:Y:S01]  /*0140*/  @P0 FMUL R4, R4, 0.25 ;  /* 0x3e80000004040820 */ /* 0x004fe20000400000 */
[----:B------:R-:W-:Y:S01]  /*0150*/  @P0 FMUL R5, R5, 0.25 ;  /* 0x3e80000005050820 */ /* 0x000fe20000400000 */
[----:B------:R-:W-:Y:S01]  /*0160*/  @P0 FMUL R6, R6, 0.25 ;  /* 0x3e80000006060820 */ /* 0x000fe20000400000 */
[----:B------:R-:W-:Y:S01]  /*0170*/  @P0 FMUL R7, R7, 0.25 ;  /* 0x3e80000007070820 */ /* 0x000fe20000400000 */
[----:B---3--:R-:W-:Y:S01]  /*0180*/  @P0 FMUL R8, R8, 0.25 ;  /* 0x3e80000008080820 */ /* 0x008fe20000400000 */
[----:B------:R-:W-:Y:S01]  /*0190*/  @P0 FMUL R9, R9, 0.25 ;  /* 0x3e80000009090820 */ /* 0x000fe20000400000 */
[----:B------:R-:W-:Y:S01]  /*01a0*/  @P0 FMUL R10, R10, 0.25 ;  /* 0x3e8000000a0a0820 */ /* 0x000fe20000400000 */
[----:B------:R-:W-:Y:S01]  /*01b0*/  @P0 FMUL R11, R11, 0.25 ;  /* 0x3e8000000b0b0820 */ /* 0x000fe20000400000 */
[----:B------:R-:W-:Y:S01]  /*01c0*/  @!P1 FMUL R4, R4, 16777216 ;  /* 0x4b80000004049820 */ /* 0x000fe20000400000 */
[----:B------:R-:W-:Y:S01]  /*01d0*/  @!P1 FMUL R5, R5, 16777216 ;  /* 0x4b80000005059820 */ /* 0x000fe20000400000 */
[----:B------:R-:W-:Y:S01]  /*01e0*/  @!P1 FMUL R6, R6, 16777216 ;  /* 0x4b80000006069820 */ /* 0x000fe20000400000 */
[----:B------:R-:W-:Y:S01]  /*01f0*/  @!P1 FMUL R7, R7, 16777216 ;  /* 0x4b80000007079820 */ /* 0x000fe20000400000 */
[----:B------:R-:W-:Y:S01]  /*0200*/  @!P1 FMUL R8, R8, 16777216 ;  /* 0x4b80000008089820 */ /* 0x000fe20000400000 */
[----:B------:R-:W-:Y:S01]  /*0210*/  @!P1 FMUL R9, R9, 16777216 ;  /* 0x4b80000009099820 */ /* 0x000fe20000400000 */
[----:B------:R-:W-:Y:S01]  /*0220*/  @!P1 FMUL R10, R10, 16777216 ;  /* 0x4b8000000a0a9820 */ /* 0x000fe20000400000 */
[----:B------:R-:W-:Y:S01]  /*0230*/  @!P1 FMUL R11, R11, 16777216 ;  /* 0x4b8000000b0b9820 */ /* 0x000fe20000400000 */
[C---:B-1----:R-:W-:Y:S01]  /*0240*/  FMUL R4, R16.reuse, R4 ;  /* 0x0000000410047220 */ /* 0x042fe20000400000 */
[C---:B------:R-:W-:Y:S01]  /*0250*/  FMUL R5, R16.reuse, R5 ;  /* 0x0000000510057220 */ /* 0x040fe20000400000 */
[C---:B------:R-:W-:Y:S01]  /*0260*/  FMUL R6, R16.reuse, R6 ;  /* 0x0000000610067220 */ /* 0x040fe20000400000 */
[C---:B------:R-:W-:Y:S01]  /*0270*/  FMUL R7, R16.reuse, R7 ;  /* 0x0000000710077220 */ /* 0x040fe20000400000 */
[C---:B------:R-:W-:Y:S01]  /*0280*/  FMUL R8, R16.reuse, R8 ;  /* 0x0000000810087220 */ /* 0x040fe20000400000 */
[C---:B------:R-:W-:Y:S01]  /*0290*/  FMUL R9, R16.reuse, R9 ;  /* 0x0000000910097220 */ /* 0x040fe20000400000 */
[C---:B------:R-:W-:Y:S01]  /*02a0*/  FMUL R10, R16.reuse, R10 ;  /* 0x0000000a100a7220 */ /* 0x040fe20000400000 */
[----:B------:R-:W-:Y:S01]  /*02b0*/  FMUL R11, R16, R11 ;  /* 0x0000000b100b7220 */ /* 0x000fe20000400000 */
[----:B------:R-:W-:Y:S04]  /*02c0*/  STG.E.128 desc[UR4][R12.64], R4 ;  /* 0x000000040c007986 */ /* 0x000fe8000c101d04 */
[----:B------:R-:W-:Y:S01]  /*02d0*/  STG.E.128 desc[UR4][R12.64+0x800], R8 ;  /* 0x000800080c007986 */ /* 0x000fe2000c101d04 */
[----:B------:R-:W-:Y:S05]  /*02e0*/  EXIT ;  /* 0x000000000000794d */ /* 0x000fea0003800000 */
.L_x_0:
[----:B------:R-:W-:-:S00]  /*02f0*/  BRA `(.L_x_0) ;  /* 0xfffffffc00fc7947 */ /* 0x000fc0000383ffff */
[----:B------:R-:W-:-:S00]  /*0300*/  NOP ;  /* 0x0000000000007918 */ /* 0x000fc00000000000 */
[----:B------:R-:W-:-:S00]  /*0310*/  NOP ;  /* 0x0000000000007918 */ /* 0x000fc00000000000 */
[----:B------:R-:W-:-:S00]  /*0320*/  NOP ;  /* 0x0000000000007918 */ /* 0x000fc00000000000 */
[----:B------:R-:W-:-:S00]  /*0330*/  NOP ;  /* 0x0000000000007918 */ /* 0x000fc00000000000 */
[----:B------:R-:W-:-:S00]  /*0340*/  NOP ;  /* 0x0000000000007918 */ /* 0x000fc00000000000 */
[----:B------:R-:W-:-:S00]  /*0350*/  NOP ;  /* 0x0000000000007918 */ /* 0x000fc00000000000 */
[----:B------:R-:W-:-:S00]  /*0360*/  NOP ;  /* 0x0000000000007918 */ /* 0x000fc00000000000 */
[----:B------:R-:W-:-:S00]  /*0370*/  NOP ;  /* 0x0000000000007918 */ /* 0x000fc00000000000 */
.L_x_1:


//--------------------- .nv.constant0.triton_poi_fused_div_29 --------------------------
	.section	.nv.constant0.triton_poi_fused_div_29,"a",@progbits
	.sectionflags	@""
	.align	4
.nv.constant0.triton_poi_fused_div_29:
	.zero		556
